//
// Generated by NVIDIA NVVM Compiler
//
// Compiler Build ID: CL-36424714
// Cuda compilation tools, release 13.0, V13.0.88
// Based on NVVM 20.0.0
//

.version 9.0
.target sm_100
.address_size 64

	// .globl	_Z21mercury_sculpt_kernelPKfS0_PfPKiiifffi

.visible .entry _Z21mercury_sculpt_kernelPKfS0_PfPKiiifffi(
	.param .u64 .ptr .align 1 _Z21mercury_sculpt_kernelPKfS0_PfPKiiifffi_param_0,
	.param .u64 .ptr .align 1 _Z21mercury_sculpt_kernelPKfS0_PfPKiiifffi_param_1,
	.param .u64 .ptr .align 1 _Z21mercury_sculpt_kernelPKfS0_PfPKiiifffi_param_2,
	.param .u64 .ptr .align 1 _Z21mercury_sculpt_kernelPKfS0_PfPKiiifffi_param_3,
	.param .u32 _Z21mercury_sculpt_kernelPKfS0_PfPKiiifffi_param_4,
	.param .u32 _Z21mercury_sculpt_kernelPKfS0_PfPKiiifffi_param_5,
	.param .f32 _Z21mercury_sculpt_kernelPKfS0_PfPKiiifffi_param_6,
	.param .f32 _Z21mercury_sculpt_kernelPKfS0_PfPKiiifffi_param_7,
	.param .f32 _Z21mercury_sculpt_kernelPKfS0_PfPKiiifffi_param_8,
	.param .u32 _Z21mercury_sculpt_kernelPKfS0_PfPKiiifffi_param_9
)
{
	.reg .pred 	%p<11>;
	.reg .b32 	%r<37>;
	.reg .b32 	%f<94>;
	.reg .b64 	%rd<30>;

	ld.param.u64 	%rd8, [_Z21mercury_sculpt_kernelPKfS0_PfPKiiifffi_param_0];
	ld.param.u64 	%rd9, [_Z21mercury_sculpt_kernelPKfS0_PfPKiiifffi_param_1];
	ld.param.u64 	%rd10, [_Z21mercury_sculpt_kernelPKfS0_PfPKiiifffi_param_2];
	ld.param.u64 	%rd7, [_Z21mercury_sculpt_kernelPKfS0_PfPKiiifffi_param_3];
	ld.param.u32 	%r16, [_Z21mercury_sculpt_kernelPKfS0_PfPKiiifffi_param_4];
	ld.param.u32 	%r17, [_Z21mercury_sculpt_kernelPKfS0_PfPKiiifffi_param_5];
	ld.param.f32 	%f1, [_Z21mercury_sculpt_kernelPKfS0_PfPKiiifffi_param_6];
	ld.param.f32 	%f2, [_Z21mercury_sculpt_kernelPKfS0_PfPKiiifffi_param_7];
	ld.param.f32 	%f3, [_Z21mercury_sculpt_kernelPKfS0_PfPKiiifffi_param_8];
	ld.param.u32 	%r18, [_Z21mercury_sculpt_kernelPKfS0_PfPKiiifffi_param_9];
	cvta.to.global.u64 	%rd1, %rd10;
	cvta.to.global.u64 	%rd2, %rd9;
	cvta.to.global.u64 	%rd3, %rd8;
	mov.u32 	%r19, %ctaid.x;
	mov.u32 	%r20, %ntid.x;
	mov.u32 	%r21, %tid.x;
	mad.lo.s32 	%r1, %r19, %r20, %r21;
	setp.ge.s32 	%p1, %r1, %r18;
	@%p1 bra 	$L__BB0_13;
	cvta.to.global.u64 	%rd11, %rd7;
	div.s32 	%r22, %r1, %r16;
	mul.lo.s32 	%r23, %r22, %r16;
	sub.s32 	%r24, %r1, %r23;
	mul.wide.s32 	%rd12, %r22, 4;
	add.s64 	%rd13, %rd11, %rd12;
	ld.global.nc.u32 	%r25, [%rd13];
	mad.lo.s32 	%r26, %r25, %r16, %r24;
	mul.lo.s32 	%r2, %r26, %r17;
	setp.lt.s32 	%p2, %r17, 1;
	@%p2 bra 	$L__BB0_13;
	and.b32  	%r3, %r17, 7;
	setp.lt.u32 	%p3, %r17, 8;
	mov.b32 	%r35, 0;
	@%p3 bra 	$L__BB0_5;
	and.b32  	%r35, %r17, 2147483640;
	neg.s32 	%r33, %r35;
	add.s64 	%rd4, %rd3, 16;
	add.s64 	%rd5, %rd2, 16;
	add.s64 	%rd6, %rd1, 16;
	mov.u32 	%r32, %r2;
$L__BB0_4:
	.pragma "nounroll";
	mul.wide.s32 	%rd14, %r32, 4;
	add.s64 	%rd15, %rd4, %rd14;
	add.s64 	%rd16, %rd5, %rd14;
	add.s64 	%rd17, %rd6, %rd14;
	ld.global.nc.f32 	%f4, [%rd15+-16];
	ld.global.nc.f32 	%f5, [%rd16+-16];
	mul.f32 	%f6, %f3, %f5;
	sub.f32 	%f7, %f4, %f6;
	mul.f32 	%f8, %f2, %f7;
	fma.rn.f32 	%f9, %f1, %f5, %f8;
	st.global.f32 	[%rd17+-16], %f9;
	ld.global.nc.f32 	%f10, [%rd15+-12];
	ld.global.nc.f32 	%f11, [%rd16+-12];
	mul.f32 	%f12, %f3, %f11;
	sub.f32 	%f13, %f10, %f12;
	mul.f32 	%f14, %f2, %f13;
	fma.rn.f32 	%f15, %f1, %f11, %f14;
	st.global.f32 	[%rd17+-12], %f15;
	ld.global.nc.f32 	%f16, [%rd15+-8];
	ld.global.nc.f32 	%f17, [%rd16+-8];
	mul.f32 	%f18, %f3, %f17;
	sub.f32 	%f19, %f16, %f18;
	mul.f32 	%f20, %f2, %f19;
	fma.rn.f32 	%f21, %f1, %f17, %f20;
	st.global.f32 	[%rd17+-8], %f21;
	ld.global.nc.f32 	%f22, [%rd15+-4];
	ld.global.nc.f32 	%f23, [%rd16+-4];
	mul.f32 	%f24, %f3, %f23;
	sub.f32 	%f25, %f22, %f24;
	mul.f32 	%f26, %f2, %f25;
	fma.rn.f32 	%f27, %f1, %f23, %f26;
	st.global.f32 	[%rd17+-4], %f27;
	ld.global.nc.f32 	%f28, [%rd15];
	ld.global.nc.f32 	%f29, [%rd16];
	mul.f32 	%f30, %f3, %f29;
	sub.f32 	%f31, %f28, %f30;
	mul.f32 	%f32, %f2, %f31;
	fma.rn.f32 	%f33, %f1, %f29, %f32;
	st.global.f32 	[%rd17], %f33;
	ld.global.nc.f32 	%f34, [%rd15+4];
	ld.global.nc.f32 	%f35, [%rd16+4];
	mul.f32 	%f36, %f3, %f35;
	sub.f32 	%f37, %f34, %f36;
	mul.f32 	%f38, %f2, %f37;
	fma.rn.f32 	%f39, %f1, %f35, %f38;
	st.global.f32 	[%rd17+4], %f39;
	ld.global.nc.f32 	%f40, [%rd15+8];
	ld.global.nc.f32 	%f41, [%rd16+8];
	mul.f32 	%f42, %f3, %f41;
	sub.f32 	%f43, %f40, %f42;
	mul.f32 	%f44, %f2, %f43;
	fma.rn.f32 	%f45, %f1, %f41, %f44;
	st.global.f32 	[%rd17+8], %f45;
	ld.global.nc.f32 	%f46, [%rd15+12];
	ld.global.nc.f32 	%f47, [%rd16+12];
	mul.f32 	%f48, %f3, %f47;
	sub.f32 	%f49, %f46, %f48;
	mul.f32 	%f50, %f2, %f49;
	fma.rn.f32 	%f51, %f1, %f47, %f50;
	st.global.f32 	[%rd17+12], %f51;
	add.s32 	%r33, %r33, 8;
	add.s32 	%r32, %r32, 8;
	setp.ne.s32 	%p4, %r33, 0;
	@%p4 bra 	$L__BB0_4;
$L__BB0_5:
	setp.eq.s32 	%p5, %r3, 0;
	@%p5 bra 	$L__BB0_13;
	and.b32  	%r11, %r17, 3;
	setp.lt.u32 	%p6, %r3, 4;
	@%p6 bra 	$L__BB0_8;
	add.s32 	%r28, %r35, %r2;
	mul.wide.s32 	%rd18, %r28, 4;
	add.s64 	%rd19, %rd3, %rd18;
	ld.global.nc.f32 	%f52, [%rd19];
	add.s64 	%rd20, %rd2, %rd18;
	ld.global.nc.f32 	%f53, [%rd20];
	mul.f32 	%f54, %f3, %f53;
	sub.f32 	%f55, %f52, %f54;
	mul.f32 	%f56, %f2, %f55;
	fma.rn.f32 	%f57, %f1, %f53, %f56;
	add.s64 	%rd21, %rd1, %rd18;
	st.global.f32 	[%rd21], %f57;
	ld.global.nc.f32 	%f58, [%rd19+4];
	ld.global.nc.f32 	%f59, [%rd20+4];
	mul.f32 	%f60, %f3, %f59;
	sub.f32 	%f61, %f58, %f60;
	mul.f32 	%f62, %f2, %f61;
	fma.rn.f32 	%f63, %f1, %f59, %f62;
	st.global.f32 	[%rd21+4], %f63;
	ld.global.nc.f32 	%f64, [%rd19+8];
	ld.global.nc.f32 	%f65, [%rd20+8];
	mul.f32 	%f66, %f3, %f65;
	sub.f32 	%f67, %f64, %f66;
	mul.f32 	%f68, %f2, %f67;
	fma.rn.f32 	%f69, %f1, %f65, %f68;
	st.global.f32 	[%rd21+8], %f69;
	ld.global.nc.f32 	%f70, [%rd19+12];
	ld.global.nc.f32 	%f71, [%rd20+12];
	mul.f32 	%f72, %f3, %f71;
	sub.f32 	%f73, %f70, %f72;
	mul.f32 	%f74, %f2, %f73;
	fma.rn.f32 	%f75, %f1, %f71, %f74;
	st.global.f32 	[%rd21+12], %f75;
	add.s32 	%r35, %r35, 4;
$L__BB0_8:
	setp.eq.s32 	%p7, %r11, 0;
	@%p7 bra 	$L__BB0_13;
	setp.eq.s32 	%p8, %r11, 1;
	@%p8 bra 	$L__BB0_11;
	add.s32 	%r29, %r35, %r2;
	mul.wide.s32 	%rd22, %r29, 4;
	add.s64 	%rd23, %rd3, %rd22;
	ld.global.nc.f32 	%f76, [%rd23];
	add.s64 	%rd24, %rd2, %rd22;
	ld.global.nc.f32 	%f77, [%rd24];
	mul.f32 	%f78, %f3, %f77;
	sub.f32 	%f79, %f76, %f78;
	mul.f32 	%f80, %f2, %f79;
	fma.rn.f32 	%f81, %f1, %f77, %f80;
	add.s64 	%rd25, %rd1, %rd22;
	st.global.f32 	[%rd25], %f81;
	ld.global.nc.f32 	%f82, [%rd23+4];
	ld.global.nc.f32 	%f83, [%rd24+4];
	mul.f32 	%f84, %f3, %f83;
	sub.f32 	%f85, %f82, %f84;
	mul.f32 	%f86, %f2, %f85;
	fma.rn.f32 	%f87, %f1, %f83, %f86;
	st.global.f32 	[%rd25+4], %f87;
	add.s32 	%r35, %r35, 2;
$L__BB0_11:
	and.b32  	%r30, %r17, 1;
	setp.eq.b32 	%p9, %r30, 1;
	not.pred 	%p10, %p9;
	@%p10 bra 	$L__BB0_13;
	add.s32 	%r31, %r35, %r2;
	mul.wide.s32 	%rd26, %r31, 4;
	add.s64 	%rd27, %rd3, %rd26;
	ld.global.nc.f32 	%f88, [%rd27];
	add.s64 	%rd28, %rd2, %rd26;
	ld.global.nc.f32 	%f89, [%rd28];
	mul.f32 	%f90, %f3, %f89;
	sub.f32 	%f91, %f88, %f90;
	mul.f32 	%f92, %f2, %f91;
	fma.rn.f32 	%f93, %f1, %f89, %f92;
	add.s64 	%rd29, %rd1, %rd26;
	st.global.f32 	[%rd29], %f93;
$L__BB0_13:
	ret;

}


// ===== COMPILED SASS (sm_100) =====

	.target	sm_100

	.elftype	@"ET_EXEC"


//--------------------- .note.nv.tkinfo           --------------------------
	.section	.note.nv.tkinfo,"",@"SHT_NOTE"
	.sectionflags	@"SHF_NOTE_NV_TKINFO"
	.tkinfo
        /*0018*/ 	.word	0x00000002
        /*0030*/ 	.string	""
        /*0030*/ 	.string	"ptxas"
        /*0030*/ 	.string	"Cuda compilation tools, release 13.0, V13.0.88"
        /*0030*/ 	.string	"Build cuda_13.0.r13.0/compiler.36424714_0"
        /*0030*/ 	.string	"-arch sm_100 -m 64 "



//--------------------- .note.nv.cuinfo           --------------------------
	.section	.note.nv.cuinfo,"",@"SHT_NOTE"
	.sectionflags	@"SHF_NOTE_NV_CUINFO"
        /*0018*/ 	.short	0x0002
        /*001a*/ 	.short	0x0064
        /*001c*/ 	.short	0x0082
	.zero		2


//--------------------- .nv.info                  --------------------------
	.section	.nv.info,"",@"SHT_CUDA_INFO"
	.align	4


	//----- nvinfo : EIATTR_REGCOUNT
	.align		4
        /*0000*/ 	.byte	0x04, 0x2f
        /*0002*/ 	.short	(.L_1 - .L_0)
	.align		4
.L_0:
        /*0004*/ 	.word	index@(_Z21mercury_sculpt_kernelPKfS0_PfPKiiifffi)
        /*0008*/ 	.word	0x00000020


	//----- nvinfo : EIATTR_FRAME_SIZE
	.align		4
.L_1:
        /*000c*/ 	.byte	0x04, 0x11
        /*000e*/ 	.short	(.L_3 - .L_2)
	.align		4
.L_2:
        /*0010*/ 	.word	index@(_Z21mercury_sculpt_kernelPKfS0_PfPKiiifffi)
        /*0014*/ 	.word	0x00000000


	//----- nvinfo : EIATTR_MIN_STACK_SIZE
	.align		4
.L_3:
        /*0018*/ 	.byte	0x04, 0x12
        /*001a*/ 	.short	(.L_5 - .L_4)
	.align		4
.L_4:
        /*001c*/ 	.word	index@(_Z21mercury_sculpt_kernelPKfS0_PfPKiiifffi)
        /*0020*/ 	.word	0x00000000
.L_5:


//--------------------- .nv.compat                --------------------------
	.section	.nv.compat,"",@"SHT_CUDA_COMPAT_INFO"
	.align	4
        /*0000*/ 	.byte	0x02, 0x09, 0x00, 0x00, 0x02, 0x02, 0x01, 0x00, 0x02, 0x05, 0x05, 0x00, 0x03, 0x07, 0x01, 0x01
        /*0010*/ 	.byte	0x02, 0x03, 0x00, 0x00, 0x02, 0x06, 0x01, 0x00, 0x04, 0x0b, 0x08, 0x00, 0x09, 0x00, 0x00, 0x00
        /*0020*/ 	.byte	0x00, 0x00, 0x00, 0x00


//--------------------- .nv.info._Z21mercury_sculpt_kernelPKfS0_PfPKiiifffi --------------------------
	.section	.nv.info._Z21mercury_sculpt_kernelPKfS0_PfPKiiifffi,"",@"SHT_CUDA_INFO"
	.sectionflags	@""
	.align	4


	//----- nvinfo : EIATTR_CUDA_API_VERSION
	.align		4
        /*0000*/ 	.byte	0x04, 0x37
        /*0002*/ 	.short	(.L_7 - .L_6)
.L_6:
        /*0004*/ 	.word	0x00000082


	//----- nvinfo : EIATTR_KPARAM_INFO
	.align		4
.L_7:
        /*0008*/ 	.byte	0x04, 0x17
        /*000a*/ 	.short	(.L_9 - .L_8)
.L_8:
        /*000c*/ 	.word	0x00000000
        /*0010*/ 	.short	0x0009
        /*0012*/ 	.short	0x0034
        /*0014*/ 	.byte	0x00, 0xf0, 0x11, 0x00


	//----- nvinfo : EIATTR_KPARAM_INFO
	.align		4
.L_9:
        /*0018*/ 	.byte	0x04, 0x17
        /*001a*/ 	.short	(.L_11 - .L_10)
.L_10:
        /*001c*/ 	.word	0x00000000
        /*0020*/ 	.short	0x0008
        /*0022*/ 	.short	0x0030
        /*0024*/ 	.byte	0x00, 0xf0, 0x11, 0x00


	//----- nvinfo : EIATTR_KPARAM_INFO
	.align		4
.L_11:
        /*0028*/ 	.byte	0x04, 0x17
        /*002a*/ 	.short	(.L_13 - .L_12)
.L_12:
        /*002c*/ 	.word	0x00000000
        /*0030*/ 	.short	0x0007
        /*0032*/ 	.short	0x002c
        /*0034*/ 	.byte	0x00, 0xf0, 0x11, 0x00


	//----- nvinfo : EIATTR_KPARAM_INFO
	.align		4
.L_13:
        /*0038*/ 	.byte	0x04, 0x17
        /*003a*/ 	.short	(.L_15 - .L_14)
.L_14:
        /*003c*/ 	.word	0x00000000
        /*0040*/ 	.short	0x0006
        /*0042*/ 	.short	0x0028
        /*0044*/ 	.byte	0x00, 0xf0, 0x11, 0x00


	//----- nvinfo : EIATTR_KPARAM_INFO
	.align		4
.L_15:
        /*0048*/ 	.byte	0x04, 0x17
        /*004a*/ 	.short	(.L_17 - .L_16)
.L_16:
        /*004c*/ 	.word	0x00000000
        /*0050*/ 	.short	0x0005
        /*0052*/ 	.short	0x0024
        /*0054*/ 	.byte	0x00, 0xf0, 0x11, 0x00


	//----- nvinfo : EIATTR_KPARAM_INFO
	.align		4
.L_17:
        /*0058*/ 	.byte	0x04, 0x17
        /*005a*/ 	.short	(.L_19 - .L_18)
.L_18:
        /*005c*/ 	.word	0x00000000
        /*0060*/ 	.short	0x0004
        /*0062*/ 	.short	0x0020
        /*0064*/ 	.byte	0x00, 0xf0, 0x11, 0x00


	//----- nvinfo : EIATTR_KPARAM_INFO
	.align		4
.L_19:
        /*0068*/ 	.byte	0x04, 0x17
        /*006a*/ 	.short	(.L_21 - .L_20)
.L_20:
        /*006c*/ 	.word	0x00000000
        /*0070*/ 	.short	0x0003
        /*0072*/ 	.short	0x0018
        /*0074*/ 	.byte	0x00, 0xf5, 0x21, 0x00


	//----- nvinfo : EIATTR_KPARAM_INFO
	.align		4
.L_21:
        /*0078*/ 	.byte	0x04, 0x17
        /*007a*/ 	.short	(.L_23 - .L_22)
.L_22:
        /*007c*/ 	.word	0x00000000
        /*0080*/ 	.short	0x0002
        /*0082*/ 	.short	0x0010
        /*0084*/ 	.byte	0x00, 0xf5, 0x21, 0x00


	//----- nvinfo : EIATTR_KPARAM_INFO
	.align		4
.L_23:
        /*0088*/ 	.byte	0x04, 0x17
        /*008a*/ 	.short	(.L_25 - .L_24)
.L_24:
        /*008c*/ 	.word	0x00000000
        /*0090*/ 	.short	0x0001
        /*0092*/ 	.short	0x0008
        /*0094*/ 	.byte	0x00, 0xf5, 0x21, 0x00


	//----- nvinfo : EIATTR_KPARAM_INFO
	.align		4
.L_25:
        /*0098*/ 	.byte	0x04, 0x17
        /*009a*/ 	.short	(.L_27 - .L_26)
.L_26:
        /*009c*/ 	.word	0x00000000
        /*00a0*/ 	.short	0x0000
        /*00a2*/ 	.short	0x0000
        /*00a4*/ 	.byte	0x00, 0xf5, 0x21, 0x00


	//----- nvinfo : EIATTR_SPARSE_MMA_MASK
	.align		4
.L_27:
        /*00a8*/ 	.byte	0x03, 0x50
        /*00aa*/ 	.short	0x0000


	//----- nvinfo : EIATTR_MAXREG_COUNT
	.align		4
        /*00ac*/ 	.byte	0x03, 0x1b
        /*00ae*/ 	.short	0x00ff


	//----- nvinfo : EIATTR_MERCURY_ISA_VERSION
	.align		4
        /*00b0*/ 	.byte	0x03, 0x5f
        /*00b2*/ 	.short	0x0101


	//----- nvinfo : EIATTR_VRC_CTA_INIT_COUNT
	.align		4
        /*00b4*/ 	.byte	0x02, 0x4a
	.zero		1
	.zero		1


	//----- nvinfo : EIATTR_EXIT_INSTR_OFFSETS
	.align		4
        /*00b8*/ 	.byte	0x04, 0x1c
        /*00ba*/ 	.short	(.L_29 - .L_28)


	//   ....[0]....
.L_28:
        /*00bc*/ 	.word	0x00000070


	//   ....[1]....
        /*00c0*/ 	.word	0x00000270


	//   ....[2]....
        /*00c4*/ 	.word	0x000007a0


	//   ....[3]....
        /*00c8*/ 	.word	0x00000a10


	//   ....[4]....
        /*00cc*/ 	.word	0x00000bc0


	//   ....[5]....
        /*00d0*/ 	.word	0x00000cc0


	//----- nvinfo : EIATTR_CBANK_PARAM_SIZE
	.align		4
.L_29:
        /*00d4*/ 	.byte	0x03, 0x19
        /*00d6*/ 	.short	0x0038


	//----- nvinfo : EIATTR_PARAM_CBANK
	.align		4
        /*00d8*/ 	.byte	0x04, 0x0a
        /*00da*/ 	.short	(.L_31 - .L_30)
	.align		4
.L_30:
        /*00dc*/ 	.word	index@(.nv.constant0._Z21mercury_sculpt_kernelPKfS0_PfPKiiifffi)
        /*00e0*/ 	.short	0x0380
        /*00e2*/ 	.short	0x0038


	//----- nvinfo : EIATTR_SW_WAR
	.align		4
.L_31:
        /*00e4*/ 	.byte	0x04, 0x36
        /*00e6*/ 	.short	(.L_33 - .L_32)
.L_32:
        /*00e8*/ 	.word	0x00000008
.L_33:


//--------------------- .nv.callgraph             --------------------------
	.section	.nv.callgraph,"",@"SHT_CUDA_CALLGRAPH"
	.align	4
	.sectionentsize	8
	.align		4
        /*0000*/ 	.word	0x00000000
	.align		4
        /*0004*/ 	.word	0xffffffff
	.align		4
        /*0008*/ 	.word	0x00000000
	.align		4
        /*000c*/ 	.word	0xfffffffe
	.align		4
        /*0010*/ 	.word	0x00000000
	.align		4
        /*0014*/ 	.word	0xfffffffd
	.align		4
        /*0018*/ 	.word	0x00000000
	.align		4
        /*001c*/ 	.word	0xfffffffc


//--------------------- .text._Z21mercury_sculpt_kernelPKfS0_PfPKiiifffi --------------------------
	.section	.text._Z21mercury_sculpt_kernelPKfS0_PfPKiiifffi,"ax",@progbits
	.align	128
        .global         _Z21mercury_sculpt_kernelPKfS0_PfPKiiifffi
        .type           _Z21mercury_sculpt_kernelPKfS0_PfPKiiifffi,@function
        .size           _Z21mercury_sculpt_kernelPKfS0_PfPKiiifffi,(.L_x_5 - _Z21mercury_sculpt_kernelPKfS0_PfPKiiifffi)
        .other          _Z21mercury_sculpt_kernelPKfS0_PfPKiiifffi,@"STO_CUDA_ENTRY STV_DEFAULT"
_Z21mercury_sculpt_kernelPKfS0_PfPKiiifffi:
.text._Z21mercury_sculpt_kernelPKfS0_PfPKiiifffi:
[----:B------:R-:W-:Y:S01]  /*0000*/  LDC R1, c[0x0][0x37c] ;  /* 0x0000df00ff017b82 */ /* 0x000fe20000000800 */
[----:B------:R-:W0:Y:S07]  /*0010*/  S2R R3, SR_TID.X ;  /* 0x0000000000037919 */ /* 0x000e2e0000002100 */
[----:B------:R-:W0:Y:S01]  /*0020*/  S2UR UR4, SR_CTAID.X ;  /* 0x00000000000479c3 */ /* 0x000e220000002500 */
[----:B------:R-:W1:Y:S07]  /*0030*/  LDCU UR5, c[0x0][0x3b4] ;  /* 0x00007680ff0577ac */ /* 0x000e6e0008000800 */
[----:B------:R-:W0:Y:S02]  /*0040*/  LDC R4, c[0x0][0x360] ;  /* 0x0000d800ff047b82 */ /* 0x000e240000000800 */
[----:B0-----:R-:W-:-:S05]  /*0050*/  IMAD R4, R4, UR4, R3 ;  /* 0x0000000404047c24 */ /* 0x001fca000f8e0203 */
[----:B-1----:R-:W-:-:S13]  /*0060*/  ISETP.GE.AND P0, PT, R4, UR5, PT ;  /* 0x0000000504007c0c */ /* 0x002fda000bf06270 */
[----:B------:R-:W-:Y:S05]  /*0070*/  @P0 EXIT ;  /* 0x000000000000094d */ /* 0x000fea0003800000 */
[----:B------:R-:W0:Y:S01]  /*0080*/  LDC R9, c[0x0][0x3a0] ;  /* 0x0000e800ff097b82 */ /* 0x000e220000000800 */
[----:B------:R-:W1:Y:S01]  /*0090*/  LDCU.64 UR12, c[0x0][0x358] ;  /* 0x00006b00ff0c77ac */ /* 0x000e620008000a00 */
[----:B0-----:R-:W-:-:S04]  /*00a0*/  IABS R7, R9 ;  /* 0x0000000900077213 */ /* 0x001fc80000000000 */
[----:B------:R-:W0:Y:S08]  /*00b0*/  I2F.RP R0, R7 ;  /* 0x0000000700007306 */ /* 0x000e300000209400 */
[----:B0-----:R-:W0:Y:S02]  /*00c0*/  MUFU.RCP R0, R0 ;  /* 0x0000000000007308 */ /* 0x001e240000001000 */
[----:B0-----:R-:W-:-:S06]  /*00d0*/  IADD3 R2, PT, PT, R0, 0xffffffe, RZ ;  /* 0x0ffffffe00027810 */ /* 0x001fcc0007ffe0ff */
[----:B------:R0:W2:Y:S02]  /*00e0*/  F2I.FTZ.U32.TRUNC.NTZ R3, R2 ;  /* 0x0000000200037305 */ /* 0x0000a4000021f000 */
[----:B0-----:R-:W-:Y:S01]  /*00f0*/  HFMA2 R2, -RZ, RZ, 0, 0 ;  /* 0x00000000ff027431 */ /* 0x001fe200000001ff */
[----:B--2---:R-:W-:-:S05]  /*0100*/  IADD3 R6, PT, PT, RZ, -R3, RZ ;  /* 0x80000003ff067210 */ /* 0x004fca0007ffe0ff */
[----:B------:R-:W-:Y:S01]  /*0110*/  IMAD R5, R6, R7, RZ ;  /* 0x0000000706057224 */ /* 0x000fe200078e02ff */
[----:B------:R-:W-:-:S03]  /*0120*/  IABS R6, R4 ;  /* 0x0000000400067213 */ /* 0x000fc60000000000 */
[----:B------:R-:W-:-:S06]  /*0130*/  IMAD.HI.U32 R3, R3, R5, R2 ;  /* 0x0000000503037227 */ /* 0x000fcc00078e0002 */
[----:B------:R-:W-:Y:S02]  /*0140*/  IMAD.HI.U32 R5, R3, R6, RZ ;  /* 0x0000000603057227 */ /* 0x000fe400078e00ff */
[----:B------:R-:W0:Y:S03]  /*0150*/  LDC.64 R2, c[0x0][0x398] ;  /* 0x0000e600ff027b82 */ /* 0x000e260000000a00 */
[----:B------:R-:W-:-:S05]  /*0160*/  IADD3 R0, PT, PT, -R5, RZ, RZ ;  /* 0x000000ff05007210 */ /* 0x000fca0007ffe1ff */
[----:B------:R-:W-:-:S05]  /*0170*/  IMAD R0, R7, R0, R6 ;  /* 0x0000000007007224 */ /* 0x000fca00078e0206 */
[----:B------:R-:W-:-:S13]  /*0180*/  ISETP.GT.U32.AND P2, PT, R7, R0, PT ;  /* 0x000000000700720c */ /* 0x000fda0003f44070 */
[-C--:B------:R-:W-:Y:S02]  /*0190*/  @!P2 IADD3 R0, PT, PT, R0, -R7.reuse, RZ ;  /* 0x800000070000a210 */ /* 0x080fe40007ffe0ff */
[----:B------:R-:W-:Y:S02]  /*01a0*/  @!P2 IADD3 R5, PT, PT, R5, 0x1, RZ ;  /* 0x000000010505a810 */ /* 0x000fe40007ffe0ff */
[----:B------:R-:W-:Y:S02]  /*01b0*/  ISETP.GE.U32.AND P0, PT, R0, R7, PT ;  /* 0x000000070000720c */ /* 0x000fe40003f06070 */
[----:B------:R-:W-:Y:S02]  /*01c0*/  LOP3.LUT R0, R4, R9, RZ, 0x3c, !PT ;  /* 0x0000000904007212 */ /* 0x000fe400078e3cff */
[----:B------:R-:W-:Y:S02]  /*01d0*/  ISETP.NE.AND P2, PT, R9, RZ, PT ;  /* 0x000000ff0900720c */ /* 0x000fe40003f45270 */
[----:B------:R-:W-:-:S02]  /*01e0*/  ISETP.GE.AND P1, PT, R0, RZ, PT ;  /* 0x000000ff0000720c */ /* 0x000fc40003f26270 */
[----:B------:R-:W2:Y:S05]  /*01f0*/  LDC R0, c[0x0][0x3a4] ;  /* 0x0000e900ff007b82 */ /* 0x000eaa0000000800 */
[----:B------:R-:W-:-:S06]  /*0200*/  @P0 IADD3 R5, PT, PT, R5, 0x1, RZ ;  /* 0x0000000105050810 */ /* 0x000fcc0007ffe0ff */
[----:B------:R-:W-:Y:S02]  /*0210*/  @!P1 IADD3 R5, PT, PT, -R5, RZ, RZ ;  /* 0x000000ff05059210 */ /* 0x000fe40007ffe1ff */
[----:B------:R-:W-:-:S05]  /*0220*/  @!P2 LOP3.LUT R5, RZ, R9, RZ, 0x33, !PT ;  /* 0x00000009ff05a212 */ /* 0x000fca00078e33ff */
[----:B0-----:R-:W-:Y:S01]  /*0230*/  IMAD.WIDE R2, R5, 0x4, R2 ;  /* 0x0000000405027825 */ /* 0x001fe200078e0202 */
[----:B--2---:R-:W-:-:S05]  /*0240*/  ISETP.GE.AND P0, PT, R0, 0x1, PT ;  /* 0x000000010000780c */ /* 0x004fca0003f06270 */
[----:B-1----:R0:W5:Y:S01]  /*0250*/  LDG.E.CONSTANT R3, desc[UR12][R2.64] ;  /* 0x0000000c02037981 */ /* 0x002162000c1e9900 */
[----:B------:R-:W-:-:S07]  /*0260*/  IADD3 R5, PT, PT, -R5, RZ, RZ ;  /* 0x000000ff05057210 */ /* 0x000fce0007ffe1ff */
[----:B0-----:R-:W-:Y:S05]  /*0270*/  @!P0 EXIT ;  /* 0x000000000000894d */ /* 0x001fea0003800000 */
[C---:B------:R-:W-:Y:S01]  /*0280*/  ISETP.GE.U32.AND P0, PT, R0.reuse, 0x8, PT ;  /* 0x000000080000780c */ /* 0x040fe20003f06070 */
[----:B------:R-:W-:Y:S01]  /*0290*/  IMAD R4, R9, R5, R4 ;  /* 0x0000000509047224 */ /* 0x000fe200078e0204 */
[----:B------:R-:W-:-:S03]  /*02a0*/  LOP3.LUT R27, R0, 0x7, RZ, 0xc0, !PT ;  /* 0x00000007001b7812 */ /* 0x000fc600078ec0ff */
[----:B-----5:R-:W-:Y:S01]  /*02b0*/  IMAD R3, R3, R9, R4 ;  /* 0x0000000903037224 */ /* 0x020fe200078e0204 */
[----:B------:R-:W-:Y:S02]  /*02c0*/  ISETP.NE.AND P1, PT, R27, RZ, PT ;  /* 0x000000ff1b00720c */ /* 0x000fe40003f25270 */
[----:B------:R-:W-:Y:S01]  /*02d0*/  MOV R9, RZ ;  /* 0x000000ff00097202 */ /* 0x000fe20000000f00 */
[----:B------:R-:W-:-:S04]  /*02e0*/  IMAD R8, R3, R0, RZ ;  /* 0x0000000003087224 */ /* 0x000fc800078e02ff */
[----:B------:R-:W-:Y:S06]  /*02f0*/  @!P0 BRA `(.L_x_0) ;  /* 0x0000000400288947 */ /* 0x000fec0003800000 */
[----:B------:R-:W0:Y:S01]  /*0300*/  LDCU.128 UR4, c[0x0][0x380] ;  /* 0x00007000ff0477ac */ /* 0x000e220008000c00 */
[----:B------:R-:W-:Y:S02]  /*0310*/  LOP3.LUT R9, R0, 0x7ffffff8, RZ, 0xc0, !PT ;  /* 0x7ffffff800097812 */ /* 0x000fe400078ec0ff */
[----:B------:R-:W-:Y:S01]  /*0320*/  MOV R11, R8 ;  /* 0x00000008000b7202 */ /* 0x000fe20000000f00 */
[----:B------:R-:W1:Y:S01]  /*0330*/  LDCU.64 UR10, c[0x0][0x390] ;  /* 0x00007200ff0a77ac */ /* 0x000e620008000a00 */
[----:B------:R-:W-:Y:S01]  /*0340*/  IADD3 R10, PT, PT, -R9, RZ, RZ ;  /* 0x000000ff090a7210 */ /* 0x000fe20007ffe1ff */
[----:B------:R-:W2:Y:S01]  /*0350*/  LDCU UR14, c[0x0][0x3b0] ;  /* 0x00007600ff0e77ac */ /* 0x000ea20008000800 */
[----:B------:R-:W3:Y:S01]  /*0360*/  LDCU.64 UR16, c[0x0][0x3a8] ;  /* 0x00007500ff1077ac */ /* 0x000ee20008000a00 */
[----:B0-----:R-:W-:Y:S02]  /*0370*/  UIADD3 UR8, UP0, UPT, UR4, 0x10, URZ ;  /* 0x0000001004087890 */ /* 0x001fe4000ff1e0ff */
[----:B------:R-:W-:-:S02]  /*0380*/  UIADD3 UR6, UP1, UPT, UR6, 0x10, URZ ;  /* 0x0000001006067890 */ /* 0x000fc4000ff3e0ff */
[----:B-1----:R-:W-:Y:S02]  /*0390*/  UIADD3 UR4, UP2, UPT, UR10, 0x10, URZ ;  /* 0x000000100a047890 */ /* 0x002fe4000ff5e0ff */
[----:B------:R-:W-:Y:S02]  /*03a0*/  UIADD3.X UR9, UPT, UPT, URZ, UR5, URZ, UP0, !UPT ;  /* 0x00000005ff097290 */ /* 0x000fe400087fe4ff */
[----:B------:R-:W-:Y:S02]  /*03b0*/  UIADD3.X UR7, UPT, UPT, URZ, UR7, URZ, UP1, !UPT ;  /* 0x00000007ff077290 */ /* 0x000fe40008ffe4ff */
[----:B--23--:R-:W-:-:S12]  /*03c0*/  UIADD3.X UR5, UPT, UPT, URZ, UR11, URZ, UP2, !UPT ;  /* 0x0000000bff057290 */ /* 0x00cfd800097fe4ff */
.L_x_1:
[----:B------:R-:W-:Y:S02]  /*03d0*/  MOV R2, UR8 ;  /* 0x0000000800027c02 */ /* 0x000fe40008000f00 */
[----:B------:R-:W-:Y:S02]  /*03e0*/  MOV R3, UR9 ;  /* 0x0000000900037c02 */ /* 0x000fe40008000f00 */
[----:B------:R-:W-:Y:S02]  /*03f0*/  MOV R6, UR6 ;  /* 0x0000000600067c02 */ /* 0x000fe40008000f00 */
[----:B0-----:R-:W-:Y:S01]  /*0400*/  MOV R7, UR7 ;  /* 0x0000000700077c02 */ /* 0x001fe20008000f00 */
[----:B------:R-:W-:-:S04]  /*0410*/  IMAD.WIDE R2, R11, 0x4, R2 ;  /* 0x000000040b027825 */ /* 0x000fc800078e0202 */
[----:B------:R-:W-:Y:S01]  /*0420*/  IMAD.WIDE R6, R11, 0x4, R6 ;  /* 0x000000040b067825 */ /* 0x000fe200078e0206 */
[----:B------:R-:W2:Y:S04]  /*0430*/  LDG.E.CONSTANT R5, desc[UR12][R2.64+-0x10] ;  /* 0xfffff00c02057981 */ /* 0x000ea8000c1e9900 */
[----:B------:R-:W2:Y:S04]  /*0440*/  LDG.E.CONSTANT R24, desc[UR12][R6.64+-0x10] ;  /* 0xfffff00c06187981 */ /* 0x000ea8000c1e9900 */
[----:B------:R-:W3:Y:S04]  /*0450*/  LDG.E.CONSTANT R25, desc[UR12][R2.64+-0xc] ;  /* 0xfffff40c02197981 */ /* 0x000ee8000c1e9900 */
[----:B------:R-:W3:Y:S04]  /*0460*/  LDG.E.CONSTANT R18, desc[UR12][R6.64+-0xc] ;  /* 0xfffff40c06127981 */ /* 0x000ee8000c1e9900 */
[----:B------:R-:W4:Y:S04]  /*0470*/  LDG.E.CONSTANT R23, desc[UR12][R2.64+-0x8] ;  /* 0xfffff80c02177981 */ /* 0x000f28000c1e9900 */
[----:B------:R-:W4:Y:S04]  /*0480*/  LDG.E.CONSTANT R16, desc[UR12][R6.64+-0x8] ;  /* 0xfffff80c06107981 */ /* 0x000f28000c1e9900 */
[----:B------:R-:W5:Y:S04]  /*0490*/  LDG.E.CONSTANT R12, desc[UR12][R2.64+-0x4] ;  /* 0xfffffc0c020c7981 */ /* 0x000f68000c1e9900 */
[----:B------:R-:W5:Y:S04]  /*04a0*/  LDG.E.CONSTANT R17, desc[UR12][R6.64+-0x4] ;  /* 0xfffffc0c06117981 */ /* 0x000f68000c1e9900 */
[----:B------:R-:W5:Y:S04]  /*04b0*/  LDG.E.CONSTANT R15, desc[UR12][R6.64] ;  /* 0x0000000c060f7981 */ /* 0x000f68000c1e9900 */
[----:B------:R-:W5:Y:S04]  /*04c0*/  LDG.E.CONSTANT R14, desc[UR12][R6.64+0x4] ;  /* 0x0000040c060e7981 */ /* 0x000f68000c1e9900 */
[----:B------:R-:W5:Y:S04]  /*04d0*/  LDG.E.CONSTANT R13, desc[UR12][R6.64+0x8] ;  /* 0x0000080c060d7981 */ /* 0x000f68000c1e9900 */
[----:B------:R0:W5:Y:S04]  /*04e0*/  LDG.E.CONSTANT R21, desc[UR12][R6.64+0xc] ;  /* 0x00000c0c06157981 */ /* 0x000168000c1e9900 */
[----:B------:R-:W5:Y:S04]  /*04f0*/  LDG.E.CONSTANT R20, desc[UR12][R2.64] ;  /* 0x0000000c02147981 */ /* 0x000f68000c1e9900 */
[----:B------:R-:W5:Y:S04]  /*0500*/  LDG.E.CONSTANT R19, desc[UR12][R2.64+0x4] ;  /* 0x0000040c02137981 */ /* 0x000f68000c1e9900 */
[----:B------:R-:W5:Y:S04]  /*0510*/  LDG.E.CONSTANT R22, desc[UR12][R2.64+0x8] ;  /* 0x0000080c02167981 */ /* 0x000f68000c1e9900 */
[----:B------:R-:W5:Y:S01]  /*0520*/  LDG.E.CONSTANT R26, desc[UR12][R2.64+0xc] ;  /* 0x00000c0c021a7981 */ /* 0x000f62000c1e9900 */
[----:B------:R-:W-:-:S02]  /*0530*/  IADD3 R10, PT, PT, R10, 0x8, RZ ;  /* 0x000000080a0a7810 */ /* 0x000fc40007ffe0ff */
[----:B------:R-:W-:Y:S02]  /*0540*/  MOV R4, UR4 ;  /* 0x0000000400047c02 */ /* 0x000fe40008000f00 */
[----:B------:R-:W-:Y:S01]  /*0550*/  ISETP.NE.AND P0, PT, R10, RZ, PT ;  /* 0x000000ff0a00720c */ /* 0x000fe20003f05270 */
[----:B--2---:R-:W-:Y:S01]  /*0560*/  FFMA R28, -R24, UR14, R5 ;  /* 0x0000000e181c7c23 */ /* 0x004fe20008000105 */
[----:B------:R-:W-:-:S03]  /*0570*/  MOV R5, UR5 ;  /* 0x0000000500057c02 */ /* 0x000fc60008000f00 */
[----:B------:R-:W-:Y:S01]  /*0580*/  FMUL R29, R28, UR17 ;  /* 0x000000111c1d7c20 */ /* 0x000fe20008400000 */
[C---:B------:R-:W-:Y:S01]  /*0590*/  IMAD.WIDE R4, R11.reuse, 0x4, R4 ;  /* 0x000000040b047825 */ /* 0x040fe200078e0204 */
[----:B------:R-:W-:-:S03]  /*05a0*/  IADD3 R11, PT, PT, R11, 0x8, RZ ;  /* 0x000000080b0b7810 */ /* 0x000fc60007ffe0ff */
[----:B---3--:R-:W-:Y:S01]  /*05b0*/  FFMA R25, -R18, UR14, R25 ;  /* 0x0000000e12197c23 */ /* 0x008fe20008000119 */
[----:B0-----:R-:W-:-:S03]  /*05c0*/  FFMA R7, R24, UR16, R29 ;  /* 0x0000001018077c23 */ /* 0x001fc6000800001d */
[----:B------:R-:W-:Y:S02]  /*05d0*/  FMUL R25, R25, UR17 ;  /* 0x0000001119197c20 */ /* 0x000fe40008400000 */
[----:B------:R0:W-:Y:S01]  /*05e0*/  STG.E desc[UR12][R4.64+-0x10], R7 ;  /* 0xfffff00704007986 */ /* 0x0001e2000c10190c */
[----:B----4-:R-:W-:Y:S01]  /*05f0*/  FFMA R23, -R16, UR14, R23 ;  /* 0x0000000e10177c23 */ /* 0x010fe20008000117 */
[----:B------:R-:W-:-:S03]  /*0600*/  FFMA R25, R18, UR16, R25 ;  /* 0x0000001012197c23 */ /* 0x000fc60008000019 */
[----:B------:R-:W-:Y:S02]  /*0610*/  FMUL R23, R23, UR17 ;  /* 0x0000001117177c20 */ /* 0x000fe40008400000 */
[----:B------:R0:W-:Y:S01]  /*0620*/  STG.E desc[UR12][R4.64+-0xc], R25 ;  /* 0xfffff41904007986 */ /* 0x0001e2000c10190c */
[----:B-----5:R-:W-:Y:S01]  /*0630*/  FFMA R12, -R17, UR14, R12 ;  /* 0x0000000e110c7c23 */ /* 0x020fe2000800010c */
[----:B------:R-:W-:-:S03]  /*0640*/  FFMA R23, R16, UR16, R23 ;  /* 0x0000001010177c23 */ /* 0x000fc60008000017 */
[----:B------:R-:W-:Y:S02]  /*0650*/  FMUL R12, R12, UR17 ;  /* 0x000000110c0c7c20 */ /* 0x000fe40008400000 */
[----:B------:R0:W-:Y:S02]  /*0660*/  STG.E desc[UR12][R4.64+-0x8], R23 ;  /* 0xfffff81704007986 */ /* 0x0001e4000c10190c */
[----:B------:R-:W-:-:S05]  /*0670*/  FFMA R17, R17, UR16, R12 ;  /* 0x0000001011117c23 */ /* 0x000fca000800000c */
[----:B------:R0:W-:Y:S01]  /*0680*/  STG.E desc[UR12][R4.64+-0x4], R17 ;  /* 0xfffffc1104007986 */ /* 0x0001e2000c10190c */
[----:B------:R-:W-:Y:S01]  /*0690*/  FFMA R20, -R15, UR14, R20 ;  /* 0x0000000e0f147c23 */ /* 0x000fe20008000114 */
[----:B------:R-:W-:-:S03]  /*06a0*/  FFMA R19, -R14, UR14, R19 ;  /* 0x0000000e0e137c23 */ /* 0x000fc60008000113 */
[----:B------:R-:W-:Y:S01]  /*06b0*/  FMUL R20, R20, UR17 ;  /* 0x0000001114147c20 */ /* 0x000fe20008400000 */
[----:B------:R-:W-:Y:S01]  /*06c0*/  FFMA R22, -R13, UR14, R22 ;  /* 0x0000000e0d167c23 */ /* 0x000fe20008000116 */
[----:B------:R-:W-:Y:S02]  /*06d0*/  FMUL R19, R19, UR17 ;  /* 0x0000001113137c20 */ /* 0x000fe40008400000 */
[----:B------:R-:W-:Y:S01]  /*06e0*/  FFMA R15, R15, UR16, R20 ;  /* 0x000000100f0f7c23 */ /* 0x000fe20008000014 */
[----:B------:R-:W-:Y:S01]  /*06f0*/  FFMA R26, -R21, UR14, R26 ;  /* 0x0000000e151a7c23 */ /* 0x000fe2000800011a */
[----:B------:R-:W-:Y:S01]  /*0700*/  FMUL R22, R22, UR17 ;  /* 0x0000001116167c20 */ /* 0x000fe20008400000 */
[----:B------:R-:W-:Y:S02]  /*0710*/  FFMA R19, R14, UR16, R19 ;  /* 0x000000100e137c23 */ /* 0x000fe40008000013 */
[----:B------:R0:W-:Y:S01]  /*0720*/  STG.E desc[UR12][R4.64], R15 ;  /* 0x0000000f04007986 */ /* 0x0001e2000c10190c */
[----:B------:R-:W-:Y:S01]  /*0730*/  FMUL R26, R26, UR17 ;  /* 0x000000111a1a7c20 */ /* 0x000fe20008400000 */
[----:B------:R-:W-:-:S02]  /*0740*/  FFMA R13, R13, UR16, R22 ;  /* 0x000000100d0d7c23 */ /* 0x000fc40008000016 */
[----:B------:R0:W-:Y:S01]  /*0750*/  STG.E desc[UR12][R4.64+0x4], R19 ;  /* 0x0000041304007986 */ /* 0x0001e2000c10190c */
[----:B------:R-:W-:-:S03]  /*0760*/  FFMA R21, R21, UR16, R26 ;  /* 0x0000001015157c23 */ /* 0x000fc6000800001a */
[----:B------:R0:W-:Y:S04]  /*0770*/  STG.E desc[UR12][R4.64+0x8], R13 ;  /* 0x0000080d04007986 */ /* 0x0001e8000c10190c */
[----:B------:R0:W-:Y:S01]  /*0780*/  STG.E desc[UR12][R4.64+0xc], R21 ;  /* 0x00000c1504007986 */ /* 0x0001e2000c10190c */
[----:B------:R-:W-:Y:S05]  /*0790*/  @P0 BRA `(.L_x_1) ;  /* 0xfffffffc000c0947 */ /* 0x000fea000383ffff */
.L_x_0:
[----:B------:R-:W-:Y:S05]  /*07a0*/  @!P1 EXIT ;  /* 0x000000000000994d */ /* 0x000fea0003800000 */
[----:B------:R-:W-:Y:S02]  /*07b0*/  ISETP.GE.U32.AND P0, PT, R27, 0x4, PT ;  /* 0x000000041b00780c */ /* 0x000fe40003f06070 */
[----:B------:R-:W-:-:S04]  /*07c0*/  LOP3.LUT R16, R0, 0x3, RZ, 0xc0, !PT ;  /* 0x0000000300107812 */ /* 0x000fc800078ec0ff */
[----:B------:R-:W-:-:S07]  /*07d0*/  ISETP.NE.AND P1, PT, R16, RZ, PT ;  /* 0x000000ff1000720c */ /* 0x000fce0003f25270 */
[----:B------:R-:W-:Y:S06]  /*07e0*/  @!P0 BRA `(.L_x_2) ;  /* 0x0000000000888947 */ /* 0x000fec0003800000 */
[----:B0-----:R-:W0:Y:S01]  /*07f0*/  LDC.64 R6, c[0x0][0x380] ;  /* 0x0000e000ff067b82 */ /* 0x001e220000000a00 */
[----:B------:R-:W-:Y:S01]  /*0800*/  IADD3 R5, PT, PT, R8, R9, RZ ;  /* 0x0000000908057210 */ /* 0x000fe20007ffe0ff */
[----:B------:R-:W1:Y:S01]  /*0810*/  LDCU UR4, c[0x0][0x3b0] ;  /* 0x00007600ff0477ac */ /* 0x000e620008000800 */
[----:B------:R-:W2:Y:S05]  /*0820*/  LDCU.64 UR6, c[0x0][0x3a8] ;  /* 0x00007500ff0677ac */ /* 0x000eaa0008000a00 */
[----:B------:R-:W3:Y:S08]  /*0830*/  LDC.64 R10, c[0x0][0x388] ;  /* 0x0000e200ff0a7b82 */ /* 0x000ef00000000a00 */
[----:B------:R-:W4:Y:S01]  /*0840*/  LDC.64 R2, c[0x0][0x390] ;  /* 0x0000e400ff027b82 */ /* 0x000f220000000a00 */
[----:B0-----:R-:W-:-:S05]  /*0850*/  IMAD.WIDE R6, R5, 0x4, R6 ;  /* 0x0000000405067825 */ /* 0x001fca00078e0206 */
[----:B------:R-:W1:Y:S01]  /*0860*/  LDG.E.CONSTANT R4, desc[UR12][R6.64] ;  /* 0x0000000c06047981 */ /* 0x000e62000c1e9900 */
[----:B---3--:R-:W-:-:S03]  /*0870*/  IMAD.WIDE R10, R5, 0x4, R10 ;  /* 0x00000004050a7825 */ /* 0x008fc600078e020a */
[----:B------:R-:W3:Y:S04]  /*0880*/  LDG.E.CONSTANT R12, desc[UR12][R6.64+0x4] ;  /* 0x0000040c060c7981 */ /* 0x000ee8000c1e9900 */
[----:B------:R-:W1:Y:S04]  /*0890*/  LDG.E.CONSTANT R13, desc[UR12][R10.64] ;  /* 0x0000000c0a0d7981 */ /* 0x000e68000c1e9900 */
[----:B------:R-:W5:Y:S04]  /*08a0*/  LDG.E.CONSTANT R14, desc[UR12][R6.64+0x8] ;  /* 0x0000080c060e7981 */ /* 0x000f68000c1e9900 */
[----:B------:R-:W5:Y:S04]  /*08b0*/  LDG.E.CONSTANT R18, desc[UR12][R6.64+0xc] ;  /* 0x00000c0c06127981 */ /* 0x000f68000c1e9900 */
[----:B------:R-:W3:Y:S04]  /*08c0*/  LDG.E.CONSTANT R15, desc[UR12][R10.64+0x4] ;  /* 0x0000040c0a0f7981 */ /* 0x000ee8000c1e9900 */
[----:B------:R-:W5:Y:S04]  /*08d0*/  LDG.E.CONSTANT R17, desc[UR12][R10.64+0x8] ;  /* 0x0000080c0a117981 */ /* 0x000f68000c1e9900 */
[----:B------:R-:W5:Y:S01]  /*08e0*/  LDG.E.CONSTANT R19, desc[UR12][R10.64+0xc] ;  /* 0x00000c0c0a137981 */ /* 0x000f62000c1e9900 */
[----:B----4-:R-:W-:Y:S01]  /*08f0*/  IMAD.WIDE R2, R5, 0x4, R2 ;  /* 0x0000000405027825 */ /* 0x010fe200078e0202 */
[----:B------:R-:W-:-:S03]  /*0900*/  IADD3 R9, PT, PT, R9, 0x4, RZ ;  /* 0x0000000409097810 */ /* 0x000fc60007ffe0ff */
[----:B-1----:R-:W-:-:S04]  /*0910*/  FFMA R4, -R13, UR4, R4 ;  /* 0x000000040d047c23 */ /* 0x002fc80008000104 */
[----:B--2---:R-:W-:Y:S01]  /*0920*/  FMUL R4, R4, UR7 ;  /* 0x0000000704047c20 */ /* 0x004fe20008400000 */
[----:B---3--:R-:W-:Y:S01]  /*0930*/  FFMA R12, -R15, UR4, R12 ;  /* 0x000000040f0c7c23 */ /* 0x008fe2000800010c */
[----:B-----5:R-:W-:Y:S01]  /*0940*/  FFMA R14, -R17, UR4, R14 ;  /* 0x00000004110e7c23 */ /* 0x020fe2000800010e */
[----:B------:R-:W-:Y:S02]  /*0950*/  FFMA R18, -R19, UR4, R18 ;  /* 0x0000000413127c23 */ /* 0x000fe40008000112 */
[----:B------:R-:W-:Y:S01]  /*0960*/  FMUL R12, R12, UR7 ;  /* 0x000000070c0c7c20 */ /* 0x000fe20008400000 */
[----:B------:R-:W-:Y:S01]  /*0970*/  FMUL R14, R14, UR7 ;  /* 0x000000070e0e7c20 */ /* 0x000fe20008400000 */
[----:B------:R-:W-:Y:S01]  /*0980*/  FMUL R18, R18, UR7 ;  /* 0x0000000712127c20 */ /* 0x000fe20008400000 */
[----:B------:R-:W-:Y:S01]  /*0990*/  FFMA R13, R13, UR6, R4 ;  /* 0x000000060d0d7c23 */ /* 0x000fe20008000004 */
[----:B------:R-:W-:Y:S01]  /*09a0*/  FFMA R15, R15, UR6, R12 ;  /* 0x000000060f0f7c23 */ /* 0x000fe2000800000c */
[----:B------:R-:W-:Y:S01]  /*09b0*/  FFMA R17, R17, UR6, R14 ;  /* 0x0000000611117c23 */ /* 0x000fe2000800000e */
[----:B------:R-:W-:-:S02]  /*09c0*/  FFMA R19, R19, UR6, R18 ;  /* 0x0000000613137c23 */ /* 0x000fc40008000012 */
[----:B------:R1:W-:Y:S04]  /*09d0*/  STG.E desc[UR12][R2.64], R13 ;  /* 0x0000000d02007986 */ /* 0x0003e8000c10190c */
[----:B------:R1:W-:Y:S04]  /*09e0*/  STG.E desc[UR12][R2.64+0x4], R15 ;  /* 0x0000040f02007986 */ /* 0x0003e8000c10190c */
[----:B------:R1:W-:Y:S04]  /*09f0*/  STG.E desc[UR12][R2.64+0x8], R17 ;  /* 0x0000081102007986 */ /* 0x0003e8000c10190c */
[----:B------:R1:W-:Y:S02]  /*0a00*/  STG.E desc[UR12][R2.64+0xc], R19 ;  /* 0x00000c1302007986 */ /* 0x0003e4000c10190c */
.L_x_2:
[----:B------:R-:W-:Y:S05]  /*0a10*/  @!P1 EXIT ;  /* 0x000000000000994d */ /* 0x000fea0003800000 */
[----:B------:R-:W-:Y:S02]  /*0a20*/  ISETP.NE.AND P0, PT, R16, 0x1, PT ;  /* 0x000000011000780c */ /* 0x000fe40003f05270 */
[----:B------:R-:W-:-:S04]  /*0a30*/  LOP3.LUT R0, R0, 0x1, RZ, 0xc0, !PT ;  /* 0x0000000100007812 */ /* 0x000fc800078ec0ff */
[----:B------:R-:W-:-:S07]  /*0a40*/  ISETP.NE.U32.AND P1, PT, R0, 0x1, PT ;  /* 0x000000010000780c */ /* 0x000fce0003f25070 */
[----:B------:R-:W-:Y:S06]  /*0a50*/  @!P0 BRA `(.L_x_3) ;  /* 0x0000000000588947 */ /* 0x000fec0003800000 */
[----:B0-----:R-:W0:Y:S01]  /*0a60*/  LDC.64 R4, c[0x0][0x388] ;  /* 0x0000e200ff047b82 */ /* 0x001e220000000a00 */
[----:B------:R-:W-:Y:S01]  /*0a70*/  IADD3 R11, PT, PT, R8, R9, RZ ;  /* 0x00000009080b7210 */ /* 0x000fe20007ffe0ff */
[----:B------:R-:W2:Y:S01]  /*0a80*/  LDCU UR4, c[0x0][0x3b0] ;  /* 0x00007600ff0477ac */ /* 0x000ea20008000800 */
[----:B------:R-:W3:Y:S05]  /*0a90*/  LDCU.64 UR6, c[0x0][0x3a8] ;  /* 0x00007500ff0677ac */ /* 0x000eea0008000a00 */
[----:B-1----:R-:W1:Y:S08]  /*0aa0*/  LDC.64 R2, c[0x0][0x380] ;  /* 0x0000e000ff027b82 */ /* 0x002e700000000a00 */
[----:B------:R-:W4:Y:S01]  /*0ab0*/  LDC.64 R6, c[0x0][0x390] ;  /* 0x0000e400ff067b82 */ /* 0x000f220000000a00 */
[----:B0-----:R-:W-:-:S05]  /*0ac0*/  IMAD.WIDE R4, R11, 0x4, R4 ;  /* 0x000000040b047825 */ /* 0x001fca00078e0204 */
[----:B------:R-:W2:Y:S01]  /*0ad0*/  LDG.E.CONSTANT R13, desc[UR12][R4.64] ;  /* 0x0000000c040d7981 */ /* 0x000ea2000c1e9900 */
[----:B-1----:R-:W-:-:S03]  /*0ae0*/  IMAD.WIDE R2, R11, 0x4, R2 ;  /* 0x000000040b027825 */ /* 0x002fc600078e0202 */
[----:B------:R-:W5:Y:S04]  /*0af0*/  LDG.E.CONSTANT R15, desc[UR12][R4.64+0x4] ;  /* 0x0000040c040f7981 */ /* 0x000f68000c1e9900 */
[----:B------:R-:W2:Y:S04]  /*0b00*/  LDG.E.CONSTANT R0, desc[UR12][R2.64] ;  /* 0x0000000c02007981 */ /* 0x000ea8000c1e9900 */
[----:B------:R-:W5:Y:S01]  /*0b10*/  LDG.E.CONSTANT R10, desc[UR12][R2.64+0x4] ;  /* 0x0000040c020a7981 */ /* 0x000f62000c1e9900 */
[----:B----4-:R-:W-:Y:S01]  /*0b20*/  IMAD.WIDE R6, R11, 0x4, R6 ;  /* 0x000000040b067825 */ /* 0x010fe200078e0206 */
[----:B------:R-:W-:-:S03]  /*0b30*/  IADD3 R9, PT, PT, R9, 0x2, RZ ;  /* 0x0000000209097810 */ /* 0x000fc60007ffe0ff */
[----:B--2---:R-:W-:Y:S01]  /*0b40*/  FFMA R0, -R13, UR4, R0 ;  /* 0x000000040d007c23 */ /* 0x004fe20008000100 */
[----:B-----5:R-:W-:-:S03]  /*0b50*/  FFMA R10, -R15, UR4, R10 ;  /* 0x000000040f0a7c23 */ /* 0x020fc6000800010a */
[----:B---3--:R-:W-:Y:S01]  /*0b60*/  FMUL R0, R0, UR7 ;  /* 0x0000000700007c20 */ /* 0x008fe20008400000 */
[----:B------:R-:W-:-:S03]  /*0b70*/  FMUL R10, R10, UR7 ;  /* 0x000000070a0a7c20 */ /* 0x000fc60008400000 */
[----:B------:R-:W-:Y:S01]  /*0b80*/  FFMA R13, R13, UR6, R0 ;  /* 0x000000060d0d7c23 */ /* 0x000fe20008000000 */
[----:B------:R-:W-:-:S04]  /*0b90*/  FFMA R15, R15, UR6, R10 ;  /* 0x000000060f0f7c23 */ /* 0x000fc8000800000a */
[----:B------:R2:W-:Y:S04]  /*0ba0*/  STG.E desc[UR12][R6.64], R13 ;  /* 0x0000000d06007986 */ /* 0x0005e8000c10190c */
[----:B------:R2:W-:Y:S02]  /*0bb0*/  STG.E desc[UR12][R6.64+0x4], R15 ;  /* 0x0000040f06007986 */ /* 0x0005e4000c10190c */
.L_x_3:
[----:B------:R-:W-:Y:S05]  /*0bc0*/  @P1 EXIT ;  /* 0x000000000000194d */ /* 0x000fea0003800000 */
[----:B-1----:R-:W1:Y:S01]  /*0bd0*/  LDC.64 R2, c[0x0][0x380] ;  /* 0x0000e000ff027b82 */ /* 0x002e620000000a00 */
[----:B------:R-:W-:Y:S01]  /*0be0*/  IADD3 R9, PT, PT, R8, R9, RZ ;  /* 0x0000000908097210 */ /* 0x000fe20007ffe0ff */
[----:B------:R-:W3:Y:S01]  /*0bf0*/  LDCU UR4, c[0x0][0x3b0] ;  /* 0x00007600ff0477ac */ /* 0x000ee20008000800 */
[----:B------:R-:W4:Y:S05]  /*0c00*/  LDCU.64 UR6, c[0x0][0x3a8] ;  /* 0x00007500ff0677ac */ /* 0x000f2a0008000a00 */
[----:B0-----:R-:W0:Y:S08]  /*0c10*/  LDC.64 R4, c[0x0][0x388] ;  /* 0x0000e200ff047b82 */ /* 0x001e300000000a00 */
[----:B--2---:R-:W2:Y:S01]  /*0c20*/  LDC.64 R6, c[0x0][0x390] ;  /* 0x0000e400ff067b82 */ /* 0x004ea20000000a00 */
[----:B-1----:R-:W-:-:S06]  /*0c30*/  IMAD.WIDE R2, R9, 0x4, R2 ;  /* 0x0000000409027825 */ /* 0x002fcc00078e0202 */
[----:B------:R-:W3:Y:S01]  /*0c40*/  LDG.E.CONSTANT R2, desc[UR12][R2.64] ;  /* 0x0000000c02027981 */ /* 0x000ee2000c1e9900 */
[----:B0-----:R-:W-:-:S06]  /*0c50*/  IMAD.WIDE R4, R9, 0x4, R4 ;  /* 0x0000000409047825 */ /* 0x001fcc00078e0204 */
[----:B------:R-:W3:Y:S01]  /*0c60*/  LDG.E.CONSTANT R5, desc[UR12][R4.64] ;  /* 0x0000000c04057981 */ /* 0x000ee2000c1e9900 */
[----:B--2---:R-:W-:-:S04]  /*0c70*/  IMAD.WIDE R6, R9, 0x4, R6 ;  /* 0x0000000409067825 */ /* 0x004fc800078e0206 */
[----:B---3--:R-:W-:-:S04]  /*0c80*/  FFMA R0, -R5, UR4, R2 ;  /* 0x0000000405007c23 */ /* 0x008fc80008000102 */
[----:B----4-:R-:W-:-:S04]  /*0c90*/  FMUL R0, R0, UR7 ;  /* 0x0000000700007c20 */ /* 0x010fc80008400000 */
[----:B------:R-:W-:-:S05]  /*0ca0*/  FFMA R9, R5, UR6, R0 ;  /* 0x0000000605097c23 */ /* 0x000fca0008000000 */
[----:B------:R-:W-:Y:S01]  /*0cb0*/  STG.E desc[UR12][R6.64], R9 ;  /* 0x0000000906007986 */ /* 0x000fe2000c10190c */
[----:B------:R-:W-:Y:S05]  /*0cc0*/  EXIT ;  /* 0x000000000000794d */ /* 0x000fea0003800000 */
.L_x_4:
[----:B------:R-:W-:-:S00]  /*0cd0*/  BRA `(.L_x_4) ;  /* 0xfffffffc00fc7947 */ /* 0x000fc0000383ffff */
[----:B------:R-:W-:-:S00]  /*0ce0*/  NOP ;  /* 0x0000000000007918 */ /* 0x000fc00000000000 */
        /* <DEDUP_REMOVED lines=9> */
.L_x_5:


//--------------------- .nv.shared.reserved.0     --------------------------
	.section	.nv.shared.reserved.0,"aw",@nobits
	.weak		__nv_reservedSMEM_offset_0_alias
	.size		__nv_reservedSMEM_offset_0_alias, 0, 64
	.other		__nv_reservedSMEM_offset_0_alias,@"STO_CUDA_RESERVED_SHARED STV_DEFAULT"
__nv_reservedSMEM_offset_0_alias:
	.zero		0
	.zero		64


//--------------------- .nv.constant0._Z21mercury_sculpt_kernelPKfS0_PfPKiiifffi --------------------------
	.section	.nv.constant0._Z21mercury_sculpt_kernelPKfS0_PfPKiiifffi,"a",@progbits
	.sectionflags	@""
	.align	4
.nv.constant0._Z21mercury_sculpt_kernelPKfS0_PfPKiiifffi:
	.zero		952


//--------------------- SYMBOLS --------------------------

	.type		.nv.reservedSmem.offset0,@object
	.size		.nv.reservedSmem.offset0,0x4
